//
// Generated by NVIDIA NVVM Compiler
//
// Compiler Build ID: CL-36424714
// Cuda compilation tools, release 13.0, V13.0.88
// Based on NVVM 20.0.0
//

.version 9.0
.target sm_100
.address_size 64

	// .globl	_Z8testInt1PKii

.visible .entry _Z8testInt1PKii(
	.param .u64 .ptr .align 1 _Z8testInt1PKii_param_0,
	.param .u32 _Z8testInt1PKii_param_1
)
{


	ret;

}


// ===== COMPILED SASS (sm_100) =====

	.target	sm_100

	.elftype	@"ET_EXEC"


//--------------------- .note.nv.tkinfo           --------------------------
	.section	.note.nv.tkinfo,"",@"SHT_NOTE"
	.sectionflags	@"SHF_NOTE_NV_TKINFO"
	.tkinfo
        /*0018*/ 	.word	0x00000002
        /*0030*/ 	.string	""
        /*0030*/ 	.string	"ptxas"
        /*0030*/ 	.string	"Cuda compilation tools, release 13.0, V13.0.88"
        /*0030*/ 	.string	"Build cuda_13.0.r13.0/compiler.36424714_0"
        /*0030*/ 	.string	"-arch sm_100 -m 64 "



//--------------------- .note.nv.cuinfo           --------------------------
	.section	.note.nv.cuinfo,"",@"SHT_NOTE"
	.sectionflags	@"SHF_NOTE_NV_CUINFO"
        /*0018*/ 	.short	0x0002
        /*001a*/ 	.short	0x0064
        /*001c*/ 	.short	0x0082
	.zero		2


//--------------------- .nv.info                  --------------------------
	.section	.nv.info,"",@"SHT_CUDA_INFO"
	.align	4


	//----- nvinfo : EIATTR_REGCOUNT
	.align		4
        /*0000*/ 	.byte	0x04, 0x2f
        /*0002*/ 	.short	(.L_1 - .L_0)
	.align		4
.L_0:
        /*0004*/ 	.word	index@(_Z8testInt1PKii)
        /*0008*/ 	.word	0x00000004


	//----- nvinfo : EIATTR_FRAME_SIZE
	.align		4
.L_1:
        /*000c*/ 	.byte	0x04, 0x11
        /*000e*/ 	.short	(.L_3 - .L_2)
	.align		4
.L_2:
        /*0010*/ 	.word	index@(_Z8testInt1PKii)
        /*0014*/ 	.word	0x00000000


	//----- nvinfo : EIATTR_MIN_STACK_SIZE
	.align		4
.L_3:
        /*0018*/ 	.byte	0x04, 0x12
        /*001a*/ 	.short	(.L_5 - .L_4)
	.align		4
.L_4:
        /*001c*/ 	.word	index@(_Z8testInt1PKii)
        /*0020*/ 	.word	0x00000000
.L_5:


//--------------------- .nv.compat                --------------------------
	.section	.nv.compat,"",@"SHT_CUDA_COMPAT_INFO"
	.align	4
        /*0000*/ 	.byte	0x02, 0x09, 0x00, 0x00, 0x02, 0x02, 0x01, 0x00, 0x02, 0x05, 0x05, 0x00, 0x03, 0x07, 0x01, 0x01
        /*0010*/ 	.byte	0x02, 0x03, 0x00, 0x00, 0x02, 0x06, 0x01, 0x00, 0x04, 0x0b, 0x08, 0x00, 0x09, 0x00, 0x00, 0x00
        /*0020*/ 	.byte	0x00, 0x00, 0x00, 0x00


//--------------------- .nv.info._Z8testInt1PKii  --------------------------
	.section	.nv.info._Z8testInt1PKii,"",@"SHT_CUDA_INFO"
	.sectionflags	@""
	.align	4


	//----- nvinfo : EIATTR_CUDA_API_VERSION
	.align		4
        /*0000*/ 	.byte	0x04, 0x37
        /*0002*/ 	.short	(.L_7 - .L_6)
.L_6:
        /*0004*/ 	.word	0x00000082


	//----- nvinfo : EIATTR_KPARAM_INFO
	.align		4
.L_7:
        /*0008*/ 	.byte	0x04, 0x17
        /*000a*/ 	.short	(.L_9 - .L_8)
.L_8:
        /*000c*/ 	.word	0x00000000
        /*0010*/ 	.short	0x0001
        /*0012*/ 	.short	0x0008
        /*0014*/ 	.byte	0x00, 0xf0, 0x11, 0x00


	//----- nvinfo : EIATTR_KPARAM_INFO
	.align		4
.L_9:
        /*0018*/ 	.byte	0x04, 0x17
        /*001a*/ 	.short	(.L_11 - .L_10)
.L_10:
        /*001c*/ 	.word	0x00000000
        /*0020*/ 	.short	0x0000
        /*0022*/ 	.short	0x0000
        /*0024*/ 	.byte	0x00, 0xf5, 0x21, 0x00


	//----- nvinfo : EIATTR_SPARSE_MMA_MASK
	.align		4
.L_11:
        /*0028*/ 	.byte	0x03, 0x50
        /*002a*/ 	.short	0x0000


	//----- nvinfo : EIATTR_MAXREG_COUNT
	.align		4
        /*002c*/ 	.byte	0x03, 0x1b
        /*002e*/ 	.short	0x00ff


	//----- nvinfo : EIATTR_MERCURY_ISA_VERSION
	.align		4
        /*0030*/ 	.byte	0x03, 0x5f
        /*0032*/ 	.short	0x0101


	//----- nvinfo : EIATTR_VRC_CTA_INIT_COUNT
	.align		4
        /*0034*/ 	.byte	0x02, 0x4a
	.zero		1
	.zero		1


	//----- nvinfo : EIATTR_EXIT_INSTR_OFFSETS
	.align		4
        /*0038*/ 	.byte	0x04, 0x1c
        /*003a*/ 	.short	(.L_13 - .L_12)


	//   ....[0]....
.L_12:
        /*003c*/ 	.word	0x00000010


	//----- nvinfo : EIATTR_CBANK_PARAM_SIZE
	.align		4
.L_13:
        /*0040*/ 	.byte	0x03, 0x19
        /*0042*/ 	.short	0x000c


	//----- nvinfo : EIATTR_PARAM_CBANK
	.align		4
        /*0044*/ 	.byte	0x04, 0x0a
        /*0046*/ 	.short	(.L_15 - .L_14)
	.align		4
.L_14:
        /*0048*/ 	.word	index@(.nv.constant0._Z8testInt1PKii)
        /*004c*/ 	.short	0x0380
        /*004e*/ 	.short	0x000c


	//----- nvinfo : EIATTR_SW_WAR
	.align		4
.L_15:
        /*0050*/ 	.byte	0x04, 0x36
        /*0052*/ 	.short	(.L_17 - .L_16)
.L_16:
        /*0054*/ 	.word	0x00000008
.L_17:


//--------------------- .nv.callgraph             --------------------------
	.section	.nv.callgraph,"",@"SHT_CUDA_CALLGRAPH"
	.align	4
	.sectionentsize	8
	.align		4
        /*0000*/ 	.word	0x00000000
	.align		4
        /*0004*/ 	.word	0xffffffff
	.align		4
        /*0008*/ 	.word	0x00000000
	.align		4
        /*000c*/ 	.word	0xfffffffe
	.align		4
        /*0010*/ 	.word	0x00000000
	.align		4
        /*0014*/ 	.word	0xfffffffd
	.align		4
        /*0018*/ 	.word	0x00000000
	.align		4
        /*001c*/ 	.word	0xfffffffc


//--------------------- .text._Z8testInt1PKii     --------------------------
	.section	.text._Z8testInt1PKii,"ax",@progbits
	.align	128
        .global         _Z8testInt1PKii
        .type           _Z8testInt1PKii,@function
        .size           _Z8testInt1PKii,(.L_x_1 - _Z8testInt1PKii)
        .other          _Z8testInt1PKii,@"STO_CUDA_ENTRY STV_DEFAULT"
_Z8testInt1PKii:
.text._Z8testInt1PKii:
[----:B------:R-:W-:Y:S01]  /*0000*/  LDC R1, c[0x0][0x37c] ;  /* 0x0000df00ff017b82 */ /* 0x000fe20000000800 */
[----:B------:R-:W-:Y:S05]  /*0010*/  EXIT ;  /* 0x000000000000794d */ /* 0x000fea0003800000 */
.L_x_0:
[----:B------:R-:W-:-:S00]  /*0020*/  BRA `(.L_x_0) ;  /* 0xfffffffc00fc7947 */ /* 0x000fc0000383ffff */
[----:B------:R-:W-:-:S00]  /*0030*/  NOP ;  /* 0x0000000000007918 */ /* 0x000fc00000000000 */
        /* <DEDUP_REMOVED lines=12> */
.L_x_1:


//--------------------- .nv.shared.reserved.0     --------------------------
	.section	.nv.shared.reserved.0,"aw",@nobits
	.weak		__nv_reservedSMEM_offset_0_alias
	.size		__nv_reservedSMEM_offset_0_alias, 0, 64
	.other		__nv_reservedSMEM_offset_0_alias,@"STO_CUDA_RESERVED_SHARED STV_DEFAULT"
__nv_reservedSMEM_offset_0_alias:
	.zero		0
	.zero		64


//--------------------- .nv.constant0._Z8testInt1PKii --------------------------
	.section	.nv.constant0._Z8testInt1PKii,"a",@progbits
	.sectionflags	@""
	.align	4
.nv.constant0._Z8testInt1PKii:
	.zero		908


//--------------------- SYMBOLS --------------------------

	.type		.nv.reservedSmem.offset0,@object
	.size		.nv.reservedSmem.offset0,0x4
